//
// Generated by NVIDIA NVVM Compiler
//
// Compiler Build ID: CL-36424714
// Cuda compilation tools, release 13.0, V13.0.88
// Based on NVVM 20.0.0
//

.version 9.0
.target sm_100
.address_size 64

	// .globl	generate_mask

.visible .entry generate_mask(
	.param .u32 generate_mask_param_0,
	.param .u32 generate_mask_param_1,
	.param .u32 generate_mask_param_2,
	.param .u32 generate_mask_param_3,
	.param .f32 generate_mask_param_4,
	.param .f32 generate_mask_param_5,
	.param .f32 generate_mask_param_6,
	.param .f32 generate_mask_param_7,
	.param .u64 .ptr .align 1 generate_mask_param_8
)
{
	.reg .pred 	%p<17>;
	.reg .b16 	%rs<2>;
	.reg .b32 	%r<33>;
	.reg .b32 	%f<13>;
	.reg .b64 	%rd<5>;

	ld.param.u32 	%r12, [generate_mask_param_0];
	ld.param.u32 	%r13, [generate_mask_param_2];
	ld.param.u32 	%r14, [generate_mask_param_3];
	ld.param.f32 	%f1, [generate_mask_param_4];
	ld.param.f32 	%f2, [generate_mask_param_5];
	ld.param.f32 	%f3, [generate_mask_param_6];
	ld.param.f32 	%f4, [generate_mask_param_7];
	ld.param.u64 	%rd1, [generate_mask_param_8];
	mov.u32 	%r15, %ntid.x;
	mov.u32 	%r16, %ctaid.x;
	mov.u32 	%r17, %tid.x;
	mad.lo.s32 	%r1, %r15, %r16, %r17;
	mov.u32 	%r2, %ctaid.y;
	shr.u32 	%r18, %r12, 31;
	add.s32 	%r19, %r12, %r18;
	shr.s32 	%r3, %r19, 1;
	setp.gt.s32 	%p1, %r1, %r3;
	@%p1 bra 	$L__BB0_5;
	sub.s32 	%r20, %r2, %r14;
	cvt.rn.f32.s32 	%f5, %r20;
	mul.f32 	%f6, %f2, %f5;
	div.rn.f32 	%f7, %f6, %f3;
	div.rn.f32 	%f8, %f7, %f1;
	cvt.rpi.s32.f32 	%r21, %f8;
	sub.s32 	%r4, %r13, %r21;
	add.s32 	%r5, %r21, %r13;
	setp.le.s32 	%p2, %r4, %r5;
	@%p2 bra 	$L__BB0_3;
	setp.lt.s32 	%p4, %r5, %r12;
	add.s32 	%r23, %r12, -1;
	selp.b32 	%r31, %r5, %r23, %p4;
	max.s32 	%r32, %r4, 0;
	bra.uni 	$L__BB0_4;
$L__BB0_3:
	max.s32 	%r31, %r4, 0;
	setp.lt.s32 	%p3, %r5, %r12;
	add.s32 	%r22, %r12, -1;
	selp.b32 	%r32, %r5, %r22, %p3;
$L__BB0_4:
	add.s32 	%r25, %r1, %r3;
	add.s32 	%r26, %r25, -1;
	setp.le.s32 	%p5, %r31, %r26;
	setp.le.s32 	%p6, %r26, %r32;
	cvt.rn.f32.u32 	%f9, %r2;
	cvt.rn.f32.s32 	%f10, %r14;
	sub.f32 	%f11, %f10, %f4;
	setp.gtu.f32 	%p7, %f11, %f9;
	add.f32 	%f12, %f4, %f10;
	setp.ltu.f32 	%p8, %f12, %f9;
	or.pred  	%p9, %p7, %p8;
	add.s32 	%r27, %r13, -1;
	setp.lt.s32 	%p11, %r26, %r27;
	add.s32 	%r28, %r13, 1;
	setp.gt.s32 	%p12, %r26, %r28;
	or.pred  	%p13, %p11, %p12;
	and.pred  	%p14, %p13, %p9;
	and.pred  	%p15, %p14, %p5;
	and.pred  	%p16, %p15, %p6;
	selp.u16 	%rs1, 1, 0, %p16;
	mad.lo.s32 	%r29, %r2, %r3, %r2;
	add.s32 	%r30, %r29, %r1;
	cvta.to.global.u64 	%rd2, %rd1;
	mul.wide.s32 	%rd3, %r30, 2;
	add.s64 	%rd4, %rd2, %rd3;
	st.global.u16 	[%rd4], %rs1;
$L__BB0_5:
	ret;

}


// ===== COMPILED SASS (sm_100) =====

	.target	sm_100

	.elftype	@"ET_EXEC"


//--------------------- .note.nv.tkinfo           --------------------------
	.section	.note.nv.tkinfo,"",@"SHT_NOTE"
	.sectionflags	@"SHF_NOTE_NV_TKINFO"
	.tkinfo
        /*0018*/ 	.word	0x00000002
        /*0030*/ 	.string	""
        /*0030*/ 	.string	"ptxas"
        /*0030*/ 	.string	"Cuda compilation tools, release 13.0, V13.0.88"
        /*0030*/ 	.string	"Build cuda_13.0.r13.0/compiler.36424714_0"
        /*0030*/ 	.string	"-arch sm_100 -m 64 "



//--------------------- .note.nv.cuinfo           --------------------------
	.section	.note.nv.cuinfo,"",@"SHT_NOTE"
	.sectionflags	@"SHF_NOTE_NV_CUINFO"
        /*0018*/ 	.short	0x0002
        /*001a*/ 	.short	0x0064
        /*001c*/ 	.short	0x0082
	.zero		2


//--------------------- .nv.info                  --------------------------
	.section	.nv.info,"",@"SHT_CUDA_INFO"
	.align	4


	//----- nvinfo : EIATTR_REGCOUNT
	.align		4
        /*0000*/ 	.byte	0x04, 0x2f
        /*0002*/ 	.short	(.L_1 - .L_0)
	.align		4
.L_0:
        /*0004*/ 	.word	index@(generate_mask)
        /*0008*/ 	.word	0x00000011


	//----- nvinfo : EIATTR_FRAME_SIZE
	.align		4
.L_1:
        /*000c*/ 	.byte	0x04, 0x11
        /*000e*/ 	.short	(.L_3 - .L_2)
	.align		4
.L_2:
        /*0010*/ 	.word	index@($__internal_0_$__cuda_sm3x_div_rn_noftz_f32_slowpath)
        /*0014*/ 	.word	0x00000000


	//----- nvinfo : EIATTR_FRAME_SIZE
	.align		4
.L_3:
        /*0018*/ 	.byte	0x04, 0x11
        /*001a*/ 	.short	(.L_5 - .L_4)
	.align		4
.L_4:
        /*001c*/ 	.word	index@(generate_mask)
        /*0020*/ 	.word	0x00000000


	//----- nvinfo : EIATTR_MIN_STACK_SIZE
	.align		4
.L_5:
        /*0024*/ 	.byte	0x04, 0x12
        /*0026*/ 	.short	(.L_7 - .L_6)
	.align		4
.L_6:
        /*0028*/ 	.word	index@(generate_mask)
        /*002c*/ 	.word	0x00000000
.L_7:


//--------------------- .nv.compat                --------------------------
	.section	.nv.compat,"",@"SHT_CUDA_COMPAT_INFO"
	.align	4
        /*0000*/ 	.byte	0x02, 0x09, 0x00, 0x00, 0x02, 0x02, 0x01, 0x00, 0x02, 0x05, 0x05, 0x00, 0x03, 0x07, 0x01, 0x01
        /*0010*/ 	.byte	0x02, 0x03, 0x00, 0x00, 0x02, 0x06, 0x01, 0x00, 0x04, 0x0b, 0x08, 0x00, 0x01, 0x00, 0x00, 0x00
        /*0020*/ 	.byte	0x00, 0x00, 0x00, 0x00


//--------------------- .nv.info.generate_mask    --------------------------
	.section	.nv.info.generate_mask,"",@"SHT_CUDA_INFO"
	.sectionflags	@""
	.align	4


	//----- nvinfo : EIATTR_CUDA_API_VERSION
	.align		4
        /*0000*/ 	.byte	0x04, 0x37
        /*0002*/ 	.short	(.L_9 - .L_8)
.L_8:
        /*0004*/ 	.word	0x00000082


	//----- nvinfo : EIATTR_KPARAM_INFO
	.align		4
.L_9:
        /*0008*/ 	.byte	0x04, 0x17
        /*000a*/ 	.short	(.L_11 - .L_10)
.L_10:
        /*000c*/ 	.word	0x00000000
        /*0010*/ 	.short	0x0008
        /*0012*/ 	.short	0x0020
        /*0014*/ 	.byte	0x00, 0xf5, 0x21, 0x00


	//----- nvinfo : EIATTR_KPARAM_INFO
	.align		4
.L_11:
        /*0018*/ 	.byte	0x04, 0x17
        /*001a*/ 	.short	(.L_13 - .L_12)
.L_12:
        /*001c*/ 	.word	0x00000000
        /*0020*/ 	.short	0x0007
        /*0022*/ 	.short	0x001c
        /*0024*/ 	.byte	0x00, 0xf0, 0x11, 0x00


	//----- nvinfo : EIATTR_KPARAM_INFO
	.align		4
.L_13:
        /*0028*/ 	.byte	0x04, 0x17
        /*002a*/ 	.short	(.L_15 - .L_14)
.L_14:
        /*002c*/ 	.word	0x00000000
        /*0030*/ 	.short	0x0006
        /*0032*/ 	.short	0x0018
        /*0034*/ 	.byte	0x00, 0xf0, 0x11, 0x00


	//----- nvinfo : EIATTR_KPARAM_INFO
	.align		4
.L_15:
        /*0038*/ 	.byte	0x04, 0x17
        /*003a*/ 	.short	(.L_17 - .L_16)
.L_16:
        /*003c*/ 	.word	0x00000000
        /*0040*/ 	.short	0x0005
        /*0042*/ 	.short	0x0014
        /*0044*/ 	.byte	0x00, 0xf0, 0x11, 0x00


	//----- nvinfo : EIATTR_KPARAM_INFO
	.align		4
.L_17:
        /*0048*/ 	.byte	0x04, 0x17
        /*004a*/ 	.short	(.L_19 - .L_18)
.L_18:
        /*004c*/ 	.word	0x00000000
        /*0050*/ 	.short	0x0004
        /*0052*/ 	.short	0x0010
        /*0054*/ 	.byte	0x00, 0xf0, 0x11, 0x00


	//----- nvinfo : EIATTR_KPARAM_INFO
	.align		4
.L_19:
        /*0058*/ 	.byte	0x04, 0x17
        /*005a*/ 	.short	(.L_21 - .L_20)
.L_20:
        /*005c*/ 	.word	0x00000000
        /*0060*/ 	.short	0x0003
        /*0062*/ 	.short	0x000c
        /*0064*/ 	.byte	0x00, 0xf0, 0x11, 0x00


	//----- nvinfo : EIATTR_KPARAM_INFO
	.align		4
.L_21:
        /*0068*/ 	.byte	0x04, 0x17
        /*006a*/ 	.short	(.L_23 - .L_22)
.L_22:
        /*006c*/ 	.word	0x00000000
        /*0070*/ 	.short	0x0002
        /*0072*/ 	.short	0x0008
        /*0074*/ 	.byte	0x00, 0xf0, 0x11, 0x00


	//----- nvinfo : EIATTR_KPARAM_INFO
	.align		4
.L_23:
        /*0078*/ 	.byte	0x04, 0x17
        /*007a*/ 	.short	(.L_25 - .L_24)
.L_24:
        /*007c*/ 	.word	0x00000000
        /*0080*/ 	.short	0x0001
        /*0082*/ 	.short	0x0004
        /*0084*/ 	.byte	0x00, 0xf0, 0x11, 0x00


	//----- nvinfo : EIATTR_KPARAM_INFO
	.align		4
.L_25:
        /*0088*/ 	.byte	0x04, 0x17
        /*008a*/ 	.short	(.L_27 - .L_26)
.L_26:
        /*008c*/ 	.word	0x00000000
        /*0090*/ 	.short	0x0000
        /*0092*/ 	.short	0x0000
        /*0094*/ 	.byte	0x00, 0xf0, 0x11, 0x00


	//----- nvinfo : EIATTR_SPARSE_MMA_MASK
	.align		4
.L_27:
        /*0098*/ 	.byte	0x03, 0x50
        /*009a*/ 	.short	0x0000


	//----- nvinfo : EIATTR_MAXREG_COUNT
	.align		4
        /*009c*/ 	.byte	0x03, 0x1b
        /*009e*/ 	.short	0x00ff


	//----- nvinfo : EIATTR_MERCURY_ISA_VERSION
	.align		4
        /*00a0*/ 	.byte	0x03, 0x5f
        /*00a2*/ 	.short	0x0101


	//----- nvinfo : EIATTR_VRC_CTA_INIT_COUNT
	.align		4
        /*00a4*/ 	.byte	0x02, 0x4a
	.zero		1
	.zero		1


	//----- nvinfo : EIATTR_EXIT_INSTR_OFFSETS
	.align		4
        /*00a8*/ 	.byte	0x04, 0x1c
        /*00aa*/ 	.short	(.L_29 - .L_28)


	//   ....[0]....
.L_28:
        /*00ac*/ 	.word	0x00000090


	//   ....[1]....
        /*00b0*/ 	.word	0x000004e0


	//----- nvinfo : EIATTR_CRS_STACK_SIZE
	.align		4
.L_29:
        /*00b4*/ 	.byte	0x04, 0x1e
        /*00b6*/ 	.short	(.L_31 - .L_30)
.L_30:
        /*00b8*/ 	.word	0x00000000


	//----- nvinfo : EIATTR_CBANK_PARAM_SIZE
	.align		4
.L_31:
        /*00bc*/ 	.byte	0x03, 0x19
        /*00be*/ 	.short	0x0028


	//----- nvinfo : EIATTR_PARAM_CBANK
	.align		4
        /*00c0*/ 	.byte	0x04, 0x0a
        /*00c2*/ 	.short	(.L_33 - .L_32)
	.align		4
.L_32:
        /*00c4*/ 	.word	index@(.nv.constant0.generate_mask)
        /*00c8*/ 	.short	0x0380
        /*00ca*/ 	.short	0x0028


	//----- nvinfo : EIATTR_SW_WAR
	.align		4
.L_33:
        /*00cc*/ 	.byte	0x04, 0x36
        /*00ce*/ 	.short	(.L_35 - .L_34)
.L_34:
        /*00d0*/ 	.word	0x00000008
.L_35:


//--------------------- .nv.callgraph             --------------------------
	.section	.nv.callgraph,"",@"SHT_CUDA_CALLGRAPH"
	.align	4
	.sectionentsize	8
	.align		4
        /*0000*/ 	.word	0x00000000
	.align		4
        /*0004*/ 	.word	0xffffffff
	.align		4
        /*0008*/ 	.word	0x00000000
	.align		4
        /*000c*/ 	.word	0xfffffffe
	.align		4
        /*0010*/ 	.word	0x00000000
	.align		4
        /*0014*/ 	.word	0xfffffffd
	.align		4
        /*0018*/ 	.word	0x00000000
	.align		4
        /*001c*/ 	.word	0xfffffffc


//--------------------- .text.generate_mask       --------------------------
	.section	.text.generate_mask,"ax",@progbits
	.align	128
        .global         generate_mask
        .type           generate_mask,@function
        .size           generate_mask,(.L_x_11 - generate_mask)
        .other          generate_mask,@"STO_CUDA_ENTRY STV_DEFAULT"
generate_mask:
.text.generate_mask:
[----:B------:R-:W-:Y:S01]  /*0000*/  LDC R1, c[0x0][0x37c] ;  /* 0x0000df00ff017b82 */ /* 0x000fe20000000800 */
[----:B------:R-:W0:Y:S07]  /*0010*/  S2R R2, SR_CTAID.X ;  /* 0x0000000000027919 */ /* 0x000e2e0000002500 */
[----:B------:R-:W1:Y:S01]  /*0020*/  LDC R5, c[0x0][0x380] ;  /* 0x0000e000ff057b82 */ /* 0x000e620000000800 */
[----:B------:R-:W0:Y:S01]  /*0030*/  LDCU UR4, c[0x0][0x360] ;  /* 0x00006c00ff0477ac */ /* 0x000e220008000800 */
[----:B------:R-:W0:Y:S01]  /*0040*/  S2R R3, SR_TID.X ;  /* 0x0000000000037919 */ /* 0x000e220000002100 */
[----:B-1----:R-:W-:-:S04]  /*0050*/  LEA.HI R5, R5, R5, RZ, 0x1 ;  /* 0x0000000505057211 */ /* 0x002fc800078f08ff */
[----:B------:R-:W-:Y:S01]  /*0060*/  SHF.R.S32.HI R5, RZ, 0x1, R5 ;  /* 0x00000001ff057819 */ /* 0x000fe20000011405 */
[----:B0-----:R-:W-:-:S05]  /*0070*/  IMAD R2, R2, UR4, R3 ;  /* 0x0000000402027c24 */ /* 0x001fca000f8e0203 */
[----:B------:R-:W-:-:S13]  /*0080*/  ISETP.GT.AND P0, PT, R2, R5, PT ;  /* 0x000000050200720c */ /* 0x000fda0003f04270 */
[----:B------:R-:W-:Y:S05]  /*0090*/  @P0 EXIT ;  /* 0x000000000000094d */ /* 0x000fea0003800000 */
[----:B------:R-:W0:Y:S01]  /*00a0*/  S2R R4, SR_CTAID.Y ;  /* 0x0000000000047919 */ /* 0x000e220000002600 */
[----:B------:R-:W1:Y:S01]  /*00b0*/  LDC R9, c[0x0][0x398] ;  /* 0x0000e600ff097b82 */ /* 0x000e620000000800 */
[----:B------:R-:W0:Y:S01]  /*00c0*/  LDCU UR4, c[0x0][0x38c] ;  /* 0x00007180ff0477ac */ /* 0x000e220008000800 */
[----:B------:R-:W2:Y:S01]  /*00d0*/  LDCU UR5, c[0x0][0x394] ;  /* 0x00007280ff0577ac */ /* 0x000ea20008000800 */
[----:B-1----:R-:W1:Y:S01]  /*00e0*/  MUFU.RCP R3, R9 ;  /* 0x0000000900037308 */ /* 0x002e620000001000 */
[----:B0-----:R-:W-:-:S05]  /*00f0*/  VIADD R0, R4, -UR4 ;  /* 0x8000000404007c36 */ /* 0x001fca0008000000 */
[----:B------:R-:W-:-:S05]  /*0100*/  I2FP.F32.S32 R0, R0 ;  /* 0x0000000000007245 */ /* 0x000fca0000201400 */
[----:B--2---:R-:W-:Y:S01]  /*0110*/  FMUL R0, R0, UR5 ;  /* 0x0000000500007c20 */ /* 0x004fe20008400000 */
[----:B-1----:R-:W-:-:S03]  /*0120*/  FFMA R6, R3, -R9, 1 ;  /* 0x3f80000003067423 */ /* 0x002fc60000000809 */
[----:B------:R-:W0:Y:S01]  /*0130*/  FCHK P0, R0, R9 ;  /* 0x0000000900007302 */ /* 0x000e220000000000 */
[----:B------:R-:W-:-:S04]  /*0140*/  FFMA R3, R3, R6, R3 ;  /* 0x0000000603037223 */ /* 0x000fc80000000003 */
[----:B------:R-:W-:-:S04]  /*0150*/  FFMA R6, R0, R3, RZ ;  /* 0x0000000300067223 */ /* 0x000fc800000000ff */
[----:B------:R-:W-:-:S04]  /*0160*/  FFMA R7, R6, -R9, R0 ;  /* 0x8000000906077223 */ /* 0x000fc80000000000 */
[----:B------:R-:W-:Y:S01]  /*0170*/  FFMA R7, R3, R7, R6 ;  /* 0x0000000703077223 */ /* 0x000fe20000000006 */
[----:B0-----:R-:W-:Y:S06]  /*0180*/  @!P0 BRA `(.L_x_0) ;  /* 0x0000000000108947 */ /* 0x001fec0003800000 */
[----:B------:R-:W0:Y:S01]  /*0190*/  LDC R3, c[0x0][0x398] ;  /* 0x0000e600ff037b82 */ /* 0x000e220000000800 */
[----:B------:R-:W-:-:S07]  /*01a0*/  MOV R6, 0x1c0 ;  /* 0x000001c000067802 */ /* 0x000fce0000000f00 */
[----:B0-----:R-:W-:Y:S05]  /*01b0*/  CALL.REL.NOINC `($__internal_0_$__cuda_sm3x_div_rn_noftz_f32_slowpath) ;  /* 0x0000000000cc7944 */ /* 0x001fea0003c00000 */
[----:B------:R-:W-:-:S07]  /*01c0*/  IMAD.MOV.U32 R7, RZ, RZ, R0 ;  /* 0x000000ffff077224 */ /* 0x000fce00078e0000 */
.L_x_0:
[----:B------:R-:W0:Y:S02]  /*01d0*/  LDC R8, c[0x0][0x390] ;  /* 0x0000e400ff087b82 */ /* 0x000e240000000800 */
[----:B0-----:R-:W0:Y:S08]  /*01e0*/  MUFU.RCP R0, R8 ;  /* 0x0000000800007308 */ /* 0x001e300000001000 */
[----:B------:R-:W1:Y:S01]  /*01f0*/  FCHK P0, R7, R8 ;  /* 0x0000000807007302 */ /* 0x000e620000000000 */
[----:B0-----:R-:W-:-:S04]  /*0200*/  FFMA R3, R0, -R8, 1 ;  /* 0x3f80000000037423 */ /* 0x001fc80000000808 */
[----:B------:R-:W-:-:S04]  /*0210*/  FFMA R0, R0, R3, R0 ;  /* 0x0000000300007223 */ /* 0x000fc80000000000 */
[----:B------:R-:W-:-:S04]  /*0220*/  FFMA R6, R0, R7, RZ ;  /* 0x0000000700067223 */ /* 0x000fc800000000ff */
[----:B------:R-:W-:-:S04]  /*0230*/  FFMA R3, R6, -R8, R7 ;  /* 0x8000000806037223 */ /* 0x000fc80000000007 */
[----:B------:R-:W-:Y:S01]  /*0240*/  FFMA R0, R0, R3, R6 ;  /* 0x0000000300007223 */ /* 0x000fe20000000006 */
[----:B-1----:R-:W-:Y:S06]  /*0250*/  @!P0 BRA `(.L_x_1) ;  /* 0x0000000000108947 */ /* 0x002fec0003800000 */
[----:B------:R-:W0:Y:S01]  /*0260*/  LDC R3, c[0x0][0x390] ;  /* 0x0000e400ff037b82 */ /* 0x000e220000000800 */
[----:B------:R-:W-:Y:S01]  /*0270*/  IMAD.MOV.U32 R0, RZ, RZ, R7 ;  /* 0x000000ffff007224 */ /* 0x000fe200078e0007 */
[----:B------:R-:W-:-:S07]  /*0280*/  MOV R6, 0x2a0 ;  /* 0x000002a000067802 */ /* 0x000fce0000000f00 */
[----:B0-----:R-:W-:Y:S05]  /*0290*/  CALL.REL.NOINC `($__internal_0_$__cuda_sm3x_div_rn_noftz_f32_slowpath) ;  /* 0x0000000000947944 */ /* 0x001fea0003c00000 */
.L_x_1:
[----:B------:R-:W0:Y:S01]  /*02a0*/  LDC R3, c[0x0][0x380] ;  /* 0x0000e000ff037b82 */ /* 0x000e220000000800 */
[----:B------:R-:W1:Y:S01]  /*02b0*/  LDCU UR4, c[0x0][0x388] ;  /* 0x00007100ff0477ac */ /* 0x000e620008000800 */
[----:B------:R-:W1:Y:S01]  /*02c0*/  F2I.CEIL.NTZ R0, R0 ;  /* 0x0000000000007305 */ /* 0x000e62000020b100 */
[-C--:B------:R-:W-:Y:S01]  /*02d0*/  I2FP.F32.U32 R10, R4.reuse ;  /* 0x00000004000a7245 */ /* 0x080fe20000201000 */
[----:B------:R-:W2:Y:S01]  /*02e0*/  LDCU UR5, c[0x0][0x38c] ;  /* 0x00007180ff0577ac */ /* 0x000ea20008000800 */
[C---:B------:R-:W-:Y:S01]  /*02f0*/  IADD3 R9, PT, PT, R2.reuse, -0x1, R5 ;  /* 0xffffffff02097810 */ /* 0x040fe20007ffe005 */
[----:B------:R-:W-:Y:S01]  /*0300*/  IMAD R5, R5, R4, R4 ;  /* 0x0000000405057224 */ /* 0x000fe200078e0204 */
[----:B------:R-:W3:Y:S03]  /*0310*/  LDCU UR6, c[0x0][0x39c] ;  /* 0x00007380ff0677ac */ /* 0x000ee60008000800 */
[----:B------:R-:W-:-:S02]  /*0320*/  IMAD.IADD R5, R2, 0x1, R5 ;  /* 0x0000000102057824 */ /* 0x000fc400078e0205 */
[C---:B-1----:R-:W-:Y:S01]  /*0330*/  VIADD R6, R0.reuse, UR4 ;  /* 0x0000000400067c36 */ /* 0x042fe20008000000 */
[----:B------:R-:W-:Y:S02]  /*0340*/  IADD3 R12, PT, PT, -R0, UR4, RZ ;  /* 0x00000004000c7c10 */ /* 0x000fe4000fffe1ff */
[----:B--2---:R-:W-:Y:S01]  /*0350*/  I2FP.F32.S32 R8, UR5 ;  /* 0x0000000500087c45 */ /* 0x004fe20008201400 */
[----:B------:R-:W-:Y:S01]  /*0360*/  UIADD3 UR5, UPT, UPT, UR4, 0x1, URZ ;  /* 0x0000000104057890 */ /* 0x000fe2000fffe0ff */
[----:B0-----:R-:W-:Y:S01]  /*0370*/  ISETP.GE.AND P0, PT, R6, R3, PT ;  /* 0x000000030600720c */ /* 0x001fe20003f06270 */
[----:B------:R-:W-:Y:S01]  /*0380*/  VIADD R3, R3, 0xffffffff ;  /* 0xffffffff03037836 */ /* 0x000fe20000000000 */
[----:B------:R-:W-:Y:S01]  /*0390*/  ISETP.GT.AND P2, PT, R12, R6, PT ;  /* 0x000000060c00720c */ /* 0x000fe20003f44270 */
[C---:B---3--:R-:W-:Y:S01]  /*03a0*/  FADD R13, R8.reuse, UR6 ;  /* 0x00000006080d7e21 */ /* 0x048fe20008000000 */
[----:B------:R-:W-:Y:S01]  /*03b0*/  UIADD3 UR4, UPT, UPT, UR4, -0x1, URZ ;  /* 0xffffffff04047890 */ /* 0x000fe2000fffe0ff */
[----:B------:R-:W-:Y:S01]  /*03c0*/  FADD R11, R8, -UR6 ;  /* 0x80000006080b7e21 */ /* 0x000fe20008000000 */
[----:B------:R-:W-:-:S02]  /*03d0*/  SEL R3, R6, R3, !P0 ;  /* 0x0000000306037207 */ /* 0x000fc40004000000 */
[----:B------:R-:W0:Y:S01]  /*03e0*/  LDC.64 R6, c[0x0][0x3a0] ;  /* 0x0000e800ff067b82 */ /* 0x000e220000000a00 */
[----:B------:R-:W-:Y:S02]  /*03f0*/  FSETP.GE.AND P0, PT, R13, R10, PT ;  /* 0x0000000a0d00720b */ /* 0x000fe40003f06000 */
[----:B------:R-:W-:Y:S02]  /*0400*/  ISETP.GT.AND P1, PT, R9, UR5, PT ;  /* 0x0000000509007c0c */ /* 0x000fe4000bf24270 */
[----:B------:R-:W-:Y:S02]  /*0410*/  VIMNMX R0, PT, PT, RZ, R12, !PT ;  /* 0x0000000cff007248 */ /* 0x000fe40007fe0100 */
[----:B------:R-:W-:Y:S01]  /*0420*/  FSETP.GTU.OR P0, PT, R11, R10, !P0 ;  /* 0x0000000a0b00720b */ /* 0x000fe2000470c400 */
[----:B------:R-:W-:Y:S01]  /*0430*/  @P2 IMAD.MOV.U32 R8, RZ, RZ, R3 ;  /* 0x000000ffff082224 */ /* 0x000fe200078e0003 */
[----:B------:R-:W-:Y:S01]  /*0440*/  ISETP.LT.OR P1, PT, R9, UR4, P1 ;  /* 0x0000000409007c0c */ /* 0x000fe20008f21670 */
[----:B------:R-:W1:Y:S01]  /*0450*/  LDCU.64 UR4, c[0x0][0x358] ;  /* 0x00006b00ff0477ac */ /* 0x000e620008000a00 */
[----:B------:R-:W-:-:S02]  /*0460*/  @!P2 IMAD.MOV.U32 R8, RZ, RZ, R0 ;  /* 0x000000ffff08a224 */ /* 0x000fc400078e0000 */
[----:B------:R-:W-:Y:S01]  /*0470*/  PLOP3.LUT P0, PT, P1, P0, PT, 0x80, 0x8 ;  /* 0x000000000008781c */ /* 0x000fe20000f01070 */
[----:B------:R-:W-:-:S03]  /*0480*/  @!P2 IMAD.MOV.U32 R0, RZ, RZ, R3 ;  /* 0x000000ffff00a224 */ /* 0x000fc600078e0003 */
[----:B------:R-:W-:-:S04]  /*0490*/  ISETP.LE.AND P0, PT, R8, R9, P0 ;  /* 0x000000090800720c */ /* 0x000fc80000703270 */
[----:B------:R-:W-:Y:S01]  /*04a0*/  ISETP.LE.AND P0, PT, R9, R0, P0 ;  /* 0x000000000900720c */ /* 0x000fe20000703270 */
[----:B0-----:R-:W-:-:S03]  /*04b0*/  IMAD.WIDE R6, R5, 0x2, R6 ;  /* 0x0000000205067825 */ /* 0x001fc600078e0206 */
[----:B------:R-:W-:-:S05]  /*04c0*/  SEL R3, RZ, 0x1, !P0 ;  /* 0x00000001ff037807 */ /* 0x000fca0004000000 */
[----:B-1----:R-:W-:Y:S01]  /*04d0*/  STG.E.U16 desc[UR4][R6.64], R3 ;  /* 0x0000000306007986 */ /* 0x002fe2000c101504 */
[----:B------:R-:W-:Y:S05]  /*04e0*/  EXIT ;  /* 0x000000000000794d */ /* 0x000fea0003800000 */
        .weak           $__internal_0_$__cuda_sm3x_div_rn_noftz_f32_slowpath
        .type           $__internal_0_$__cuda_sm3x_div_rn_noftz_f32_slowpath,@function
        .size           $__internal_0_$__cuda_sm3x_div_rn_noftz_f32_slowpath,(.L_x_11 - $__internal_0_$__cuda_sm3x_div_rn_noftz_f32_slowpath)
$__internal_0_$__cuda_sm3x_div_rn_noftz_f32_slowpath:
[----:B------:R-:W-:Y:S02]  /*04f0*/  SHF.R.U32.HI R8, RZ, 0x17, R3 ;  /* 0x00000017ff087819 */ /* 0x000fe40000011603 */
[----:B------:R-:W-:Y:S02]  /*0500*/  SHF.R.U32.HI R7, RZ, 0x17, R0 ;  /* 0x00000017ff077819 */ /* 0x000fe40000011600 */
[----:B------:R-:W-:Y:S02]  /*0510*/  LOP3.LUT R12, R8, 0xff, RZ, 0xc0, !PT ;  /* 0x000000ff080c7812 */ /* 0x000fe400078ec0ff */
[----:B------:R-:W-:-:S03]  /*0520*/  LOP3.LUT R10, R7, 0xff, RZ, 0xc0, !PT ;  /* 0x000000ff070a7812 */ /* 0x000fc600078ec0ff */
[----:B------:R-:W-:Y:S02]  /*0530*/  VIADD R9, R12, 0xffffffff ;  /* 0xffffffff0c097836 */ /* 0x000fe40000000000 */
[----:B------:R-:W-:-:S03]  /*0540*/  VIADD R8, R10, 0xffffffff ;  /* 0xffffffff0a087836 */ /* 0x000fc60000000000 */
[----:B------:R-:W-:-:S04]  /*0550*/  ISETP.GT.U32.AND P0, PT, R9, 0xfd, PT ;  /* 0x000000fd0900780c */ /* 0x000fc80003f04070 */
[----:B------:R-:W-:-:S13]  /*0560*/  ISETP.GT.U32.OR P0, PT, R8, 0xfd, P0 ;  /* 0x000000fd0800780c */ /* 0x000fda0000704470 */
[----:B------:R-:W-:Y:S01]  /*0570*/  @!P0 IMAD.MOV.U32 R7, RZ, RZ, RZ ;  /* 0x000000ffff078224 */ /* 0x000fe200078e00ff */
[----:B------:R-:W-:Y:S06]  /*0580*/  @!P0 BRA `(.L_x_2) ;  /* 0x00000000005c8947 */ /* 0x000fec0003800000 */
[----:B------:R-:W-:Y:S02]  /*0590*/  FSETP.GTU.FTZ.AND P0, PT, |R0|, +INF , PT ;  /* 0x7f8000000000780b */ /* 0x000fe40003f1c200 */
[----:B------:R-:W-:-:S04]  /*05a0*/  FSETP.GTU.FTZ.AND P1, PT, |R3|, +INF , PT ;  /* 0x7f8000000300780b */ /* 0x000fc80003f3c200 */
[----:B------:R-:W-:-:S13]  /*05b0*/  PLOP3.LUT P0, PT, P0, P1, PT, 0xf8, 0x8f ;  /* 0x00000000008f781c */ /* 0x000fda0000703f70 */
[----:B------:R-:W-:Y:S05]  /*05c0*/  @P0 BRA `(.L_x_3) ;  /* 0x0000000400440947 */ /* 0x000fea0003800000 */
[----:B------:R-:W-:-:S13]  /*05d0*/  LOP3.LUT P0, RZ, R3, 0x7fffffff, R0, 0xc8, !PT ;  /* 0x7fffffff03ff7812 */ /* 0x000fda000780c800 */
[----:B------:R-:W-:Y:S05]  /*05e0*/  @!P0 BRA `(.L_x_4) ;  /* 0x0000000400348947 */ /* 0x000fea0003800000 */
[C---:B------:R-:W-:Y:S02]  /*05f0*/  FSETP.NEU.FTZ.AND P2, PT, |R0|.reuse, +INF , PT ;  /* 0x7f8000000000780b */ /* 0x040fe40003f5d200 */
[----:B------:R-:W-:Y:S02]  /*0600*/  FSETP.NEU.FTZ.AND P1, PT, |R3|, +INF , PT ;  /* 0x7f8000000300780b */ /* 0x000fe40003f3d200 */
[----:B------:R-:W-:-:S11]  /*0610*/  FSETP.NEU.FTZ.AND P0, PT, |R0|, +INF , PT ;  /* 0x7f8000000000780b */ /* 0x000fd60003f1d200 */
[----:B------:R-:W-:Y:S05]  /*0620*/  @!P1 BRA !P2, `(.L_x_4) ;  /* 0x0000000400249947 */ /* 0x000fea0005000000 */
[----:B------:R-:W-:-:S04]  /*0630*/  LOP3.LUT P2, RZ, R0, 0x7fffffff, RZ, 0xc0, !PT ;  /* 0x7fffffff00ff7812 */ /* 0x000fc8000784c0ff */
[----:B------:R-:W-:-:S13]  /*0640*/  PLOP3.LUT P1, PT, P1, P2, PT, 0x2f, 0xf2 ;  /* 0x0000000000f2781c */ /* 0x000fda0000f24577 */
[----:B------:R-:W-:Y:S05]  /*0650*/  @P1 BRA `(.L_x_5) ;  /* 0x0000000400101947 */ /* 0x000fea0003800000 */
[----:B------:R-:W-:-:S04]  /*0660*/  LOP3.LUT P1, RZ, R3, 0x7fffffff, RZ, 0xc0, !PT ;  /* 0x7fffffff03ff7812 */ /* 0x000fc8000782c0ff */
[----:B------:R-:W-:-:S13]  /*0670*/  PLOP3.LUT P0, PT, P0, P1, PT, 0x2f, 0xf2 ;  /* 0x0000000000f2781c */ /* 0x000fda0000702577 */
[----:B------:R-:W-:Y:S05]  /*0680*/  @P0 BRA `(.L_x_6) ;  /* 0x0000000000f80947 */ /* 0x000fea0003800000 */
[----:B------:R-:W-:Y:S02]  /*0690*/  ISETP.GE.AND P0, PT, R8, RZ, PT ;  /* 0x000000ff0800720c */ /* 0x000fe40003f06270 */
[----:B------:R-:W-:-:S11]  /*06a0*/  ISETP.GE.AND P1, PT, R9, RZ, PT ;  /* 0x000000ff0900720c */ /* 0x000fd60003f26270 */
[----:B------:R-:W-:Y:S02]  /*06b0*/  @P0 IMAD.MOV.U32 R7, RZ, RZ, RZ ;  /* 0x000000ffff070224 */ /* 0x000fe400078e00ff */
[----:B------:R-:W-:Y:S01]  /*06c0*/  @!P0 FFMA R0, R0, 1.84467440737095516160e+19, RZ ;  /* 0x5f80000000008823 */ /* 0x000fe200000000ff */
[----:B------:R-:W-:Y:S02]  /*06d0*/  @!P0 IMAD.MOV.U32 R7, RZ, RZ, -0x40 ;  /* 0xffffffc0ff078424 */ /* 0x000fe400078e00ff */
[----:B------:R-:W-:Y:S02]  /*06e0*/  @!P1 FFMA R3, R3, 1.84467440737095516160e+19, RZ ;  /* 0x5f80000003039823 */ /* 0x000fe400000000ff */
[----:B------:R-:W-:-:S07]  /*06f0*/  @!P1 VIADD R7, R7, 0x40 ;  /* 0x0000004007079836 */ /* 0x000fce0000000000 */
.L_x_2:
[----:B------:R-:W-:-:S05]  /*0700*/  LEA R8, R12, 0xc0800000, 0x17 ;  /* 0xc08000000c087811 */ /* 0x000fca00078eb8ff */
[----:B------:R-:W-:Y:S02]  /*0710*/  IMAD.IADD R8, R3, 0x1, -R8 ;  /* 0x0000000103087824 */ /* 0x000fe400078e0a08 */
[----:B------:R-:W-:Y:S02]  /*0720*/  VIADD R3, R10, 0xffffff81 ;  /* 0xffffff810a037836 */ /* 0x000fe40000000000 */
[----:B------:R0:W1:Y:S01]  /*0730*/  MUFU.RCP R9, R8 ;  /* 0x0000000800097308 */ /* 0x0000620000001000 */
[----:B------:R-:W-:Y:S01]  /*0740*/  FADD.FTZ R11, -R8, -RZ ;  /* 0x800000ff080b7221 */ /* 0x000fe20000010100 */
[C---:B------:R-:W-:Y:S01]  /*0750*/  IMAD R0, R3.reuse, -0x800000, R0 ;  /* 0xff80000003007824 */ /* 0x040fe200078e0200 */
[----:B0-----:R-:W-:-:S05]  /*0760*/  IADD3 R8, PT, PT, R3, 0x7f, -R12 ;  /* 0x0000007f03087810 */ /* 0x001fca0007ffe80c */
[----:B------:R-:W-:Y:S02]  /*0770*/  IMAD.IADD R8, R8, 0x1, R7 ;  /* 0x0000000108087824 */ /* 0x000fe400078e0207 */
[----:B-1----:R-:W-:-:S04]  /*0780*/  FFMA R10, R9, R11, 1 ;  /* 0x3f800000090a7423 */ /* 0x002fc8000000000b */
[----:B------:R-:W-:-:S04]  /*0790*/  FFMA R14, R9, R10, R9 ;  /* 0x0000000a090e7223 */ /* 0x000fc80000000009 */
[----:B------:R-:W-:-:S04]  /*07a0*/  FFMA R9, R0, R14, RZ ;  /* 0x0000000e00097223 */ /* 0x000fc800000000ff */
[----:B------:R-:W-:-:S04]  /*07b0*/  FFMA R10, R11, R9, R0 ;  /* 0x000000090b0a7223 */ /* 0x000fc80000000000 */
[----:B------:R-:W-:-:S04]  /*07c0*/  FFMA R9, R14, R10, R9 ;  /* 0x0000000a0e097223 */ /* 0x000fc80000000009 */
[----:B------:R-:W-:-:S04]  /*07d0*/  FFMA R10, R11, R9, R0 ;  /* 0x000000090b0a7223 */ /* 0x000fc80000000000 */
[----:B------:R-:W-:-:S05]  /*07e0*/  FFMA R0, R14, R10, R9 ;  /* 0x0000000a0e007223 */ /* 0x000fca0000000009 */
[----:B------:R-:W-:-:S04]  /*07f0*/  SHF.R.U32.HI R3, RZ, 0x17, R0 ;  /* 0x00000017ff037819 */ /* 0x000fc80000011600 */
[----:B------:R-:W-:-:S05]  /*0800*/  LOP3.LUT R3, R3, 0xff, RZ, 0xc0, !PT ;  /* 0x000000ff03037812 */ /* 0x000fca00078ec0ff */
[----:B------:R-:W-:-:S04]  /*0810*/  IMAD.IADD R11, R3, 0x1, R8 ;  /* 0x00000001030b7824 */ /* 0x000fc800078e0208 */
[----:B------:R-:W-:-:S05]  /*0820*/  VIADD R3, R11, 0xffffffff ;  /* 0xffffffff0b037836 */ /* 0x000fca0000000000 */
[----:B------:R-:W-:-:S13]  /*0830*/  ISETP.GE.U32.AND P0, PT, R3, 0xfe, PT ;  /* 0x000000fe0300780c */ /* 0x000fda0003f06070 */
[----:B------:R-:W-:Y:S05]  /*0840*/  @!P0 BRA `(.L_x_7) ;  /* 0x0000000000808947 */ /* 0x000fea0003800000 */
[----:B------:R-:W-:-:S13]  /*0850*/  ISETP.GT.AND P0, PT, R11, 0xfe, PT ;  /* 0x000000fe0b00780c */ /* 0x000fda0003f04270 */
[----:B------:R-:W-:Y:S05]  /*0860*/  @P0 BRA `(.L_x_8) ;  /* 0x00000000006c0947 */ /* 0x000fea0003800000 */
[----:B------:R-:W-:-:S13]  /*0870*/  ISETP.GE.AND P0, PT, R11, 0x1, PT ;  /* 0x000000010b00780c */ /* 0x000fda0003f06270 */
[----:B------:R-:W-:Y:S05]  /*0880*/  @P0 BRA `(.L_x_9) ;  /* 0x0000000000980947 */ /* 0x000fea0003800000 */
[----:B------:R-:W-:Y:S02]  /*0890*/  ISETP.GE.AND P0, PT, R11, -0x18, PT ;  /* 0xffffffe80b00780c */ /* 0x000fe40003f06270 */
[----:B------:R-:W-:-:S11]  /*08a0*/  LOP3.LUT R0, R0, 0x80000000, RZ, 0xc0, !PT ;  /* 0x8000000000007812 */ /* 0x000fd600078ec0ff */
[----:B------:R-:W-:Y:S05]  /*08b0*/  @!P0 BRA `(.L_x_9) ;  /* 0x00000000008c8947 */ /* 0x000fea0003800000 */
[CCC-:B------:R-:W-:Y:S01]  /*08c0*/  FFMA.RZ R3, R14.reuse, R10.reuse, R9.reuse ;  /* 0x0000000a0e037223 */ /* 0x1c0fe2000000c009 */
[CCC-:B------:R-:W-:Y:S01]  /*08d0*/  FFMA.RM R8, R14.reuse, R10.reuse, R9.reuse ;  /* 0x0000000a0e087223 */ /* 0x1c0fe20000004009 */
[C---:B------:R-:W-:Y:S02]  /*08e0*/  ISETP.NE.AND P2, PT, R11.reuse, RZ, PT ;  /* 0x000000ff0b00720c */ /* 0x040fe40003f45270 */
[----:B------:R-:W-:Y:S02]  /*08f0*/  ISETP.NE.AND P1, PT, R11, RZ, PT ;  /* 0x000000ff0b00720c */ /* 0x000fe40003f25270 */
[----:B------:R-:W-:Y:S01]  /*0900*/  LOP3.LUT R7, R3, 0x7fffff, RZ, 0xc0, !PT ;  /* 0x007fffff03077812 */ /* 0x000fe200078ec0ff */
[----:B------:R-:W-:Y:S01]  /*0910*/  FFMA.RP R3, R14, R10, R9 ;  /* 0x0000000a0e037223 */ /* 0x000fe20000008009 */
[----:B------:R-:W-:Y:S02]  /*0920*/  VIADD R10, R11, 0x20 ;  /* 0x000000200b0a7836 */ /* 0x000fe40000000000 */
[----:B------:R-:W-:Y:S01]  /*0930*/  LOP3.LUT R7, R7, 0x800000, RZ, 0xfc, !PT ;  /* 0x0080000007077812 */ /* 0x000fe200078efcff */
[----:B------:R-:W-:Y:S01]  /*0940*/  IMAD.MOV R9, RZ, RZ, -R11 ;  /* 0x000000ffff097224 */ /* 0x000fe200078e0a0b */
[----:B------:R-:W-:-:S02]  /*0950*/  FSETP.NEU.FTZ.AND P0, PT, R3, R8, PT ;  /* 0x000000080300720b */ /* 0x000fc40003f1d000 */
[----:B------:R-:W-:Y:S02]  /*0960*/  SHF.L.U32 R10, R7, R10, RZ ;  /* 0x0000000a070a7219 */ /* 0x000fe400000006ff */
[----:B------:R-:W-:Y:S02]  /*0970*/  SEL R8, R9, RZ, P2 ;  /* 0x000000ff09087207 */ /* 0x000fe40001000000 */
[----:B------:R-:W-:Y:S02]  /*0980*/  ISETP.NE.AND P1, PT, R10, RZ, P1 ;  /* 0x000000ff0a00720c */ /* 0x000fe40000f25270 */
[----:B------:R-:W-:Y:S02]  /*0990*/  SHF.R.U32.HI R8, RZ, R8, R7 ;  /* 0x00000008ff087219 */ /* 0x000fe40000011607 */
[----:B------:R-:W-:Y:S02]  /*09a0*/  PLOP3.LUT P0, PT, P0, P1, PT, 0xf8, 0x8f ;  /* 0x00000000008f781c */ /* 0x000fe40000703f70 */
[----:B------:R-:W-:-:S02]  /*09b0*/  SHF.R.U32.HI R10, RZ, 0x1, R8 ;  /* 0x00000001ff0a7819 */ /* 0x000fc40000011608 */
[----:B------:R-:W-:-:S04]  /*09c0*/  SEL R3, RZ, 0x1, !P0 ;  /* 0x00000001ff037807 */ /* 0x000fc80004000000 */
[----:B------:R-:W-:-:S04]  /*09d0*/  LOP3.LUT R3, R3, 0x1, R10, 0xf8, !PT ;  /* 0x0000000103037812 */ /* 0x000fc800078ef80a */
[----:B------:R-:W-:-:S05]  /*09e0*/  LOP3.LUT R3, R3, R8, RZ, 0xc0, !PT ;  /* 0x0000000803037212 */ /* 0x000fca00078ec0ff */
[----:B------:R-:W-:-:S05]  /*09f0*/  IMAD.IADD R3, R10, 0x1, R3 ;  /* 0x000000010a037824 */ /* 0x000fca00078e0203 */
[----:B------:R-:W-:Y:S01]  /*0a00*/  LOP3.LUT R0, R3, R0, RZ, 0xfc, !PT ;  /* 0x0000000003007212 */ /* 0x000fe200078efcff */
[----:B------:R-:W-:Y:S06]  /*0a10*/  BRA `(.L_x_9) ;  /* 0x0000000000347947 */ /* 0x000fec0003800000 */
.L_x_8:
[----:B------:R-:W-:-:S04]  /*0a20*/  LOP3.LUT R0, R0, 0x80000000, RZ, 0xc0, !PT ;  /* 0x8000000000007812 */ /* 0x000fc800078ec0ff */
[----:B------:R-:W-:Y:S01]  /*0a30*/  LOP3.LUT R0, R0, 0x7f800000, RZ, 0xfc, !PT ;  /* 0x7f80000000007812 */ /* 0x000fe200078efcff */
[----:B------:R-:W-:Y:S06]  /*0a40*/  BRA `(.L_x_9) ;  /* 0x0000000000287947 */ /* 0x000fec0003800000 */
.L_x_7:
[----:B------:R-:W-:Y:S01]  /*0a50*/  IMAD R0, R8, 0x800000, R0 ;  /* 0x0080000008007824 */ /* 0x000fe200078e0200 */
[----:B------:R-:W-:Y:S06]  /*0a60*/  BRA `(.L_x_9) ;  /* 0x0000000000207947 */ /* 0x000fec0003800000 */
.L_x_6:
[----:B------:R-:W-:-:S04]  /*0a70*/  LOP3.LUT R0, R3, 0x80000000, R0, 0x48, !PT ;  /* 0x8000000003007812 */ /* 0x000fc800078e4800 */
[----:B------:R-:W-:Y:S01]  /*0a80*/  LOP3.LUT R0, R0, 0x7f800000, RZ, 0xfc, !PT ;  /* 0x7f80000000007812 */ /* 0x000fe200078efcff */
[----:B------:R-:W-:Y:S06]  /*0a90*/  BRA `(.L_x_9) ;  /* 0x0000000000147947 */ /* 0x000fec0003800000 */
.L_x_5:
[----:B------:R-:W-:Y:S01]  /*0aa0*/  LOP3.LUT R0, R3, 0x80000000, R0, 0x48, !PT ;  /* 0x8000000003007812 */ /* 0x000fe200078e4800 */
[----:B------:R-:W-:Y:S06]  /*0ab0*/  BRA `(.L_x_9) ;  /* 0x00000000000c7947 */ /* 0x000fec0003800000 */
.L_x_4:
[----:B------:R-:W0:Y:S01]  /*0ac0*/  MUFU.RSQ R0, -QNAN ;  /* 0xffc0000000007908 */ /* 0x000e220000001400 */
[----:B------:R-:W-:Y:S05]  /*0ad0*/  BRA `(.L_x_9) ;  /* 0x0000000000047947 */ /* 0x000fea0003800000 */
.L_x_3:
[----:B------:R-:W-:-:S07]  /*0ae0*/  FADD.FTZ R0, R0, R3 ;  /* 0x0000000300007221 */ /* 0x000fce0000010000 */
.L_x_9:
[----:B------:R-:W-:-:S04]  /*0af0*/  IMAD.MOV.U32 R7, RZ, RZ, 0x0 ;  /* 0x00000000ff077424 */ /* 0x000fc800078e00ff */
[----:B0-----:R-:W-:Y:S05]  /*0b00*/  RET.REL.NODEC R6 `(generate_mask) ;  /* 0xfffffff4063c7950 */ /* 0x001fea0003c3ffff */
.L_x_10:
[----:B------:R-:W-:-:S00]  /*0b10*/  BRA `(.L_x_10) ;  /* 0xfffffffc00fc7947 */ /* 0x000fc0000383ffff */
[----:B------:R-:W-:-:S00]  /*0b20*/  NOP ;  /* 0x0000000000007918 */ /* 0x000fc00000000000 */
        /* <DEDUP_REMOVED lines=13> */
.L_x_11:


//--------------------- .nv.shared.reserved.0     --------------------------
	.section	.nv.shared.reserved.0,"aw",@nobits
	.weak		__nv_reservedSMEM_offset_0_alias
	.size		__nv_reservedSMEM_offset_0_alias, 0, 64
	.other		__nv_reservedSMEM_offset_0_alias,@"STO_CUDA_RESERVED_SHARED STV_DEFAULT"
__nv_reservedSMEM_offset_0_alias:
	.zero		0
	.zero		64


//--------------------- .nv.constant0.generate_mask --------------------------
	.section	.nv.constant0.generate_mask,"a",@progbits
	.sectionflags	@""
	.align	4
.nv.constant0.generate_mask:
	.zero		936


//--------------------- SYMBOLS --------------------------

	.type		.nv.reservedSmem.offset0,@object
	.size		.nv.reservedSmem.offset0,0x4
